//
// Generated by NVIDIA NVVM Compiler
//
// Compiler Build ID: CL-36424714
// Cuda compilation tools, release 13.0, V13.0.88
// Based on NVVM 20.0.0
//

.version 9.0
.target sm_100
.address_size 64

	// .globl	Multiscan
// _ZZ9MultiscanE4scan has been demoted
// _ZZ9MultiscanE6totals has been demoted

.visible .entry Multiscan(
	.param .u64 .ptr .align 1 Multiscan_param_0,
	.param .u64 .ptr .align 1 Multiscan_param_1,
	.param .u64 .ptr .align 1 Multiscan_param_2
)
{
	.reg .pred 	%p<2>;
	.reg .b32 	%r<39>;
	.reg .b64 	%rd<12>;
	// demoted variable
	.shared .align 4 .b8 _ZZ9MultiscanE4scan[1568];
	// demoted variable
	.shared .align 4 .b8 _ZZ9MultiscanE6totals[48];
	ld.param.u64 	%rd3, [Multiscan_param_0];
	ld.param.u64 	%rd1, [Multiscan_param_1];
	ld.param.u64 	%rd2, [Multiscan_param_2];
	cvta.to.global.u64 	%rd4, %rd3;
	mov.u32 	%r1, %tid.x;
	shr.u32 	%r2, %r1, 5;
	mad.lo.s32 	%r5, %r2, 17, %r1;
	shl.b32 	%r6, %r5, 2;
	mov.u32 	%r7, _ZZ9MultiscanE4scan;
	add.s32 	%r8, %r7, %r6;
	mov.b32 	%r9, 0;
	st.volatile.shared.u32 	[%r8], %r9;
	mul.wide.u32 	%rd5, %r1, 4;
	add.s64 	%rd6, %rd4, %rd5;
	ld.global.u32 	%r3, [%rd6];
	st.volatile.shared.u32 	[%r8+64], %r3;
	ld.volatile.shared.u32 	%r10, [%r8+60];
	add.s32 	%r11, %r10, %r3;
	st.volatile.shared.u32 	[%r8+64], %r11;
	ld.volatile.shared.u32 	%r12, [%r8+56];
	add.s32 	%r13, %r12, %r11;
	st.volatile.shared.u32 	[%r8+64], %r13;
	ld.volatile.shared.u32 	%r14, [%r8+48];
	add.s32 	%r15, %r14, %r13;
	st.volatile.shared.u32 	[%r8+64], %r15;
	ld.volatile.shared.u32 	%r16, [%r8+32];
	add.s32 	%r17, %r16, %r15;
	st.volatile.shared.u32 	[%r8+64], %r17;
	ld.volatile.shared.u32 	%r18, [%r8];
	add.s32 	%r4, %r18, %r17;
	st.volatile.shared.u32 	[%r8+64], %r4;
	bar.sync 	0;
	setp.gt.u32 	%p1, %r1, 7;
	@%p1 bra 	$L__BB0_2;
	mad.lo.s32 	%r20, %r1, 196, %r7;
	ld.volatile.shared.u32 	%r21, [%r20+188];
	shl.b32 	%r22, %r1, 2;
	mov.u32 	%r23, _ZZ9MultiscanE6totals;
	add.s32 	%r24, %r23, %r22;
	mov.b32 	%r25, 0;
	st.volatile.shared.u32 	[%r24], %r25;
	st.volatile.shared.u32 	[%r24+16], %r21;
	ld.volatile.shared.u32 	%r26, [%r24+12];
	add.s32 	%r27, %r26, %r21;
	st.volatile.shared.u32 	[%r24+16], %r27;
	ld.volatile.shared.u32 	%r28, [%r24+8];
	add.s32 	%r29, %r28, %r27;
	st.volatile.shared.u32 	[%r24+16], %r29;
	ld.volatile.shared.u32 	%r30, [%r24];
	add.s32 	%r31, %r30, %r29;
	st.volatile.shared.u32 	[%r24+16], %r31;
	sub.s32 	%r32, %r31, %r21;
	st.volatile.shared.u32 	[%r24], %r32;
$L__BB0_2:
	cvta.to.global.u64 	%rd7, %rd1;
	cvta.to.global.u64 	%rd8, %rd2;
	bar.sync 	0;
	shl.b32 	%r33, %r2, 2;
	mov.u32 	%r34, _ZZ9MultiscanE6totals;
	add.s32 	%r35, %r34, %r33;
	ld.volatile.shared.u32 	%r36, [%r35];
	add.s32 	%r37, %r36, %r4;
	add.s64 	%rd10, %rd7, %rd5;
	st.global.u32 	[%rd10], %r37;
	sub.s32 	%r38, %r37, %r3;
	add.s64 	%rd11, %rd8, %rd5;
	st.global.u32 	[%rd11], %r38;
	ret;

}


// ===== COMPILED SASS (sm_100) =====

	.target	sm_100

	.elftype	@"ET_EXEC"


//--------------------- .note.nv.tkinfo           --------------------------
	.section	.note.nv.tkinfo,"",@"SHT_NOTE"
	.sectionflags	@"SHF_NOTE_NV_TKINFO"
	.tkinfo
        /*0018*/ 	.word	0x00000002
        /*0030*/ 	.string	""
        /*0030*/ 	.string	"ptxas"
        /*0030*/ 	.string	"Cuda compilation tools, release 13.0, V13.0.88"
        /*0030*/ 	.string	"Build cuda_13.0.r13.0/compiler.36424714_0"
        /*0030*/ 	.string	"-arch sm_100 -m 64 "



//--------------------- .note.nv.cuinfo           --------------------------
	.section	.note.nv.cuinfo,"",@"SHT_NOTE"
	.sectionflags	@"SHF_NOTE_NV_CUINFO"
        /*0018*/ 	.short	0x0002
        /*001a*/ 	.short	0x0064
        /*001c*/ 	.short	0x0082
	.zero		2


//--------------------- .nv.info                  --------------------------
	.section	.nv.info,"",@"SHT_CUDA_INFO"
	.align	4


	//----- nvinfo : EIATTR_REGCOUNT
	.align		4
        /*0000*/ 	.byte	0x04, 0x2f
        /*0002*/ 	.short	(.L_1 - .L_0)
	.align		4
.L_0:
        /*0004*/ 	.word	index@(Multiscan)
        /*0008*/ 	.word	0x00000010


	//----- nvinfo : EIATTR_FRAME_SIZE
	.align		4
.L_1:
        /*000c*/ 	.byte	0x04, 0x11
        /*000e*/ 	.short	(.L_3 - .L_2)
	.align		4
.L_2:
        /*0010*/ 	.word	index@(Multiscan)
        /*0014*/ 	.word	0x00000000


	//----- nvinfo : EIATTR_MIN_STACK_SIZE
	.align		4
.L_3:
        /*0018*/ 	.byte	0x04, 0x12
        /*001a*/ 	.short	(.L_5 - .L_4)
	.align		4
.L_4:
        /*001c*/ 	.word	index@(Multiscan)
        /*0020*/ 	.word	0x00000000
.L_5:


//--------------------- .nv.compat                --------------------------
	.section	.nv.compat,"",@"SHT_CUDA_COMPAT_INFO"
	.align	4
        /*0000*/ 	.byte	0x02, 0x09, 0x00, 0x00, 0x02, 0x02, 0x01, 0x00, 0x02, 0x05, 0x05, 0x00, 0x03, 0x07, 0x01, 0x01
        /*0010*/ 	.byte	0x02, 0x03, 0x00, 0x00, 0x02, 0x06, 0x01, 0x00, 0x04, 0x0b, 0x08, 0x00, 0x09, 0x00, 0x00, 0x00
        /*0020*/ 	.byte	0x00, 0x00, 0x00, 0x00


//--------------------- .nv.info.Multiscan        --------------------------
	.section	.nv.info.Multiscan,"",@"SHT_CUDA_INFO"
	.sectionflags	@""
	.align	4


	//----- nvinfo : EIATTR_CUDA_API_VERSION
	.align		4
        /*0000*/ 	.byte	0x04, 0x37
        /*0002*/ 	.short	(.L_7 - .L_6)
.L_6:
        /*0004*/ 	.word	0x00000082


	//----- nvinfo : EIATTR_KPARAM_INFO
	.align		4
.L_7:
        /*0008*/ 	.byte	0x04, 0x17
        /*000a*/ 	.short	(.L_9 - .L_8)
.L_8:
        /*000c*/ 	.word	0x00000000
        /*0010*/ 	.short	0x0002
        /*0012*/ 	.short	0x0010
        /*0014*/ 	.byte	0x00, 0xf5, 0x21, 0x00


	//----- nvinfo : EIATTR_KPARAM_INFO
	.align		4
.L_9:
        /*0018*/ 	.byte	0x04, 0x17
        /*001a*/ 	.short	(.L_11 - .L_10)
.L_10:
        /*001c*/ 	.word	0x00000000
        /*0020*/ 	.short	0x0001
        /*0022*/ 	.short	0x0008
        /*0024*/ 	.byte	0x00, 0xf5, 0x21, 0x00


	//----- nvinfo : EIATTR_KPARAM_INFO
	.align		4
.L_11:
        /*0028*/ 	.byte	0x04, 0x17
        /*002a*/ 	.short	(.L_13 - .L_12)
.L_12:
        /*002c*/ 	.word	0x00000000
        /*0030*/ 	.short	0x0000
        /*0032*/ 	.short	0x0000
        /*0034*/ 	.byte	0x00, 0xf5, 0x21, 0x00


	//----- nvinfo : EIATTR_SPARSE_MMA_MASK
	.align		4
.L_13:
        /*0038*/ 	.byte	0x03, 0x50
        /*003a*/ 	.short	0x0000


	//----- nvinfo : EIATTR_MAXREG_COUNT
	.align		4
        /*003c*/ 	.byte	0x03, 0x1b
        /*003e*/ 	.short	0x00ff


	//----- nvinfo : EIATTR_NUM_BARRIERS
	.align		4
        /*0040*/ 	.byte	0x02, 0x4c
        /*0042*/ 	.byte	0x01
	.zero		1


	//----- nvinfo : EIATTR_MERCURY_ISA_VERSION
	.align		4
        /*0044*/ 	.byte	0x03, 0x5f
        /*0046*/ 	.short	0x0101


	//----- nvinfo : EIATTR_VRC_CTA_INIT_COUNT
	.align		4
        /*0048*/ 	.byte	0x02, 0x4a
	.zero		1
	.zero		1


	//----- nvinfo : EIATTR_EXIT_INSTR_OFFSETS
	.align		4
        /*004c*/ 	.byte	0x04, 0x1c
        /*004e*/ 	.short	(.L_15 - .L_14)


	//   ....[0]....
.L_14:
        /*0050*/ 	.word	0x00000410


	//----- nvinfo : EIATTR_CRS_STACK_SIZE
	.align		4
.L_15:
        /*0054*/ 	.byte	0x04, 0x1e
        /*0056*/ 	.short	(.L_17 - .L_16)
.L_16:
        /*0058*/ 	.word	0x00000000


	//----- nvinfo : EIATTR_CBANK_PARAM_SIZE
	.align		4
.L_17:
        /*005c*/ 	.byte	0x03, 0x19
        /*005e*/ 	.short	0x0018


	//----- nvinfo : EIATTR_PARAM_CBANK
	.align		4
        /*0060*/ 	.byte	0x04, 0x0a
        /*0062*/ 	.short	(.L_19 - .L_18)
	.align		4
.L_18:
        /*0064*/ 	.word	index@(.nv.constant0.Multiscan)
        /*0068*/ 	.short	0x0380
        /*006a*/ 	.short	0x0018


	//----- nvinfo : EIATTR_SW_WAR
	.align		4
.L_19:
        /*006c*/ 	.byte	0x04, 0x36
        /*006e*/ 	.short	(.L_21 - .L_20)
.L_20:
        /*0070*/ 	.word	0x00000008
.L_21:


//--------------------- .nv.callgraph             --------------------------
	.section	.nv.callgraph,"",@"SHT_CUDA_CALLGRAPH"
	.align	4
	.sectionentsize	8
	.align		4
        /*0000*/ 	.word	0x00000000
	.align		4
        /*0004*/ 	.word	0xffffffff
	.align		4
        /*0008*/ 	.word	0x00000000
	.align		4
        /*000c*/ 	.word	0xfffffffe
	.align		4
        /*0010*/ 	.word	0x00000000
	.align		4
        /*0014*/ 	.word	0xfffffffd
	.align		4
        /*0018*/ 	.word	0x00000000
	.align		4
        /*001c*/ 	.word	0xfffffffc


//--------------------- .text.Multiscan           --------------------------
	.section	.text.Multiscan,"ax",@progbits
	.align	128
        .global         Multiscan
        .type           Multiscan,@function
        .size           Multiscan,(.L_x_3 - Multiscan)
        .other          Multiscan,@"STO_CUDA_ENTRY STV_DEFAULT"
Multiscan:
.text.Multiscan:
[----:B------:R-:W-:Y:S01]  /*0000*/  LDC R1, c[0x0][0x37c] ;  /* 0x0000df00ff017b82 */ /* 0x000fe20000000800 */
[----:B------:R-:W0:Y:S07]  /*0010*/  S2R R0, SR_TID.X ;  /* 0x0000000000007919 */ /* 0x000e2e0000002100 */
[----:B------:R-:W0:Y:S01]  /*0020*/  LDC.64 R2, c[0x0][0x380] ;  /* 0x0000e000ff027b82 */ /* 0x000e220000000a00 */
[----:B------:R-:W1:Y:S01]  /*0030*/  LDCU.64 UR4, c[0x0][0x358] ;  /* 0x00006b00ff0477ac */ /* 0x000e620008000a00 */
[----:B0-----:R-:W-:-:S06]  /*0040*/  IMAD.WIDE.U32 R2, R0, 0x4, R2 ;  /* 0x0000000400027825 */ /* 0x001fcc00078e0002 */
[----:B-1----:R-:W2:Y:S01]  /*0050*/  LDG.E R2, desc[UR4][R2.64] ;  /* 0x0000000402027981 */ /* 0x002ea2000c1e1900 */
[--C-:B------:R-:W-:Y:S01]  /*0060*/  SHF.R.U32.HI R5, RZ, 0x5, R0.reuse ;  /* 0x00000005ff057819 */ /* 0x100fe20000011600 */
[----:B------:R-:W-:Y:S01]  /*0070*/  BSSY.RECONVERGENT B0, `(.L_x_0) ;  /* 0x000002f000007945 */ /* 0x000fe20003800200 */
[----:B------:R-:W-:Y:S01]  /*0080*/  MOV R6, 0x400 ;  /* 0x0000040000067802 */ /* 0x000fe20000000f00 */
[----:B------:R-:W0:Y:S01]  /*0090*/  S2R R13, SR_CgaCtaId ;  /* 0x00000000000d7919 */ /* 0x000e220000008800 */
[----:B------:R-:W-:Y:S01]  /*00a0*/  ISETP.GT.U32.AND P0, PT, R0, 0x7, PT ;  /* 0x000000070000780c */ /* 0x000fe20003f04070 */
[----:B------:R-:W-:Y:S01]  /*00b0*/  IMAD R4, R5, 0x11, R0 ;  /* 0x0000001105047824 */ /* 0x000fe200078e0200 */
[----:B0-----:R-:W-:-:S05]  /*00c0*/  LEA R7, R13, R6, 0x18 ;  /* 0x000000060d077211 */ /* 0x001fca00078ec0ff */
[----:B------:R-:W-:-:S05]  /*00d0*/  IMAD R9, R4, 0x4, R7 ;  /* 0x0000000404097824 */ /* 0x000fca00078e0207 */
[----:B------:R-:W-:Y:S04]  /*00e0*/  STS [R9], RZ ;  /* 0x000000ff09007388 */ /* 0x000fe80000000800 */
[----:B--2---:R-:W-:Y:S04]  /*00f0*/  STS [R9+0x40], R2 ;  /* 0x0000400209007388 */ /* 0x004fe80000000800 */
[----:B------:R-:W0:Y:S02]  /*0100*/  LDS R11, [R9+0x3c] ;  /* 0x00003c00090b7984 */ /* 0x000e240000000800 */
[----:B0-----:R-:W-:-:S05]  /*0110*/  IMAD.IADD R4, R2, 0x1, R11 ;  /* 0x0000000102047824 */ /* 0x001fca00078e020b */
[----:B------:R-:W-:Y:S04]  /*0120*/  STS [R9+0x40], R4 ;  /* 0x0000400409007388 */ /* 0x000fe80000000800 */
[----:B------:R-:W0:Y:S02]  /*0130*/  LDS R3, [R9+0x38] ;  /* 0x0000380009037984 */ /* 0x000e240000000800 */
[----:B0-----:R-:W-:Y:S01]  /*0140*/  IADD3 R8, PT, PT, R4, R3, RZ ;  /* 0x0000000304087210 */ /* 0x001fe20007ffe0ff */
[----:B------:R-:W-:-:S04]  /*0150*/  VIADD R4, R6, 0x620 ;  /* 0x0000062006047836 */ /* 0x000fc80000000000 */
[----:B------:R-:W-:Y:S01]  /*0160*/  STS [R9+0x40], R8 ;  /* 0x0000400809007388 */ /* 0x000fe20000000800 */
[----:B------:R-:W-:-:S03]  /*0170*/  LEA R4, R13, R4, 0x18 ;  /* 0x000000040d047211 */ /* 0x000fc600078ec0ff */
[----:B------:R-:W0:Y:S02]  /*0180*/  LDS R3, [R9+0x30] ;  /* 0x0000300009037984 */ /* 0x000e240000000800 */
[----:B------:R-:W-:Y:S02]  /*0190*/  IMAD R11, R5, 0x4, R4 ;  /* 0x00000004050b7824 */ /* 0x000fe400078e0204 */
[----:B0-----:R-:W-:-:S05]  /*01a0*/  IMAD.IADD R10, R8, 0x1, R3 ;  /* 0x00000001080a7824 */ /* 0x001fca00078e0203 */
[----:B------:R-:W-:Y:S04]  /*01b0*/  STS [R9+0x40], R10 ;  /* 0x0000400a09007388 */ /* 0x000fe80000000800 */
[----:B------:R-:W0:Y:S02]  /*01c0*/  LDS R3, [R9+0x20] ;  /* 0x0000200009037984 */ /* 0x000e240000000800 */
[----:B0-----:R-:W-:-:S05]  /*01d0*/  IADD3 R12, PT, PT, R10, R3, RZ ;  /* 0x000000030a0c7210 */ /* 0x001fca0007ffe0ff */
[----:B------:R-:W-:Y:S04]  /*01e0*/  STS [R9+0x40], R12 ;  /* 0x0000400c09007388 */ /* 0x000fe80000000800 */
[----:B------:R-:W0:Y:S02]  /*01f0*/  LDS R3, [R9] ;  /* 0x0000000009037984 */ /* 0x000e240000000800 */
[----:B0-----:R-:W-:-:S05]  /*0200*/  IADD3 R8, PT, PT, R12, R3, RZ ;  /* 0x000000030c087210 */ /* 0x001fca0007ffe0ff */
[----:B------:R0:W-:Y:S01]  /*0210*/  STS [R9+0x40], R8 ;  /* 0x0000400809007388 */ /* 0x0001e20000000800 */
[----:B------:R-:W-:Y:S06]  /*0220*/  BAR.SYNC.DEFER_BLOCKING 0x0 ;  /* 0x0000000000007b1d */ /* 0x000fec0000010000 */
[----:B------:R-:W-:Y:S05]  /*0230*/  @P0 BRA `(.L_x_1) ;  /* 0x0000000000480947 */ /* 0x000fea0003800000 */
[----:B------:R-:W-:Y:S01]  /*0240*/  IMAD R7, R0, 0xc4, R7 ;  /* 0x000000c400077824 */ /* 0x000fe200078e0207 */
[----:B------:R-:W-:-:S04]  /*0250*/  IADD3 R6, PT, PT, R6, 0x620, RZ ;  /* 0x0000062006067810 */ /* 0x000fc80007ffe0ff */
[----:B------:R-:W-:Y:S01]  /*0260*/  LEA R3, R13, R6, 0x18 ;  /* 0x000000060d037211 */ /* 0x000fe200078ec0ff */
[----:B------:R-:W1:Y:S04]  /*0270*/  LDS R7, [R7+0xbc] ;  /* 0x0000bc0007077984 */ /* 0x000e680000000800 */
[----:B------:R-:W-:-:S05]  /*0280*/  IMAD R4, R0, 0x4, R3 ;  /* 0x0000000400047824 */ /* 0x000fca00078e0203 */
[----:B------:R-:W-:Y:S04]  /*0290*/  STS [R4], RZ ;  /* 0x000000ff04007388 */ /* 0x000fe80000000800 */
[----:B-1----:R-:W-:Y:S04]  /*02a0*/  STS [R4+0x10], R7 ;  /* 0x0000100704007388 */ /* 0x002fe80000000800 */
[----:B------:R-:W1:Y:S02]  /*02b0*/  LDS R6, [R4+0xc] ;  /* 0x00000c0004067984 */ /* 0x000e640000000800 */
[----:B-1----:R-:W-:-:S05]  /*02c0*/  IADD3 R3, PT, PT, R7, R6, RZ ;  /* 0x0000000607037210 */ /* 0x002fca0007ffe0ff */
[----:B------:R-:W-:Y:S04]  /*02d0*/  STS [R4+0x10], R3 ;  /* 0x0000100304007388 */ /* 0x000fe80000000800 */
[----:B------:R-:W1:Y:S02]  /*02e0*/  LDS R6, [R4+0x8] ;  /* 0x0000080004067984 */ /* 0x000e640000000800 */
[----:B-1----:R-:W-:-:S05]  /*02f0*/  IMAD.IADD R5, R3, 0x1, R6 ;  /* 0x0000000103057824 */ /* 0x002fca00078e0206 */
[----:B------:R-:W-:Y:S04]  /*0300*/  STS [R4+0x10], R5 ;  /* 0x0000100504007388 */ /* 0x000fe80000000800 */
[----:B------:R-:W1:Y:S02]  /*0310*/  LDS R6, [R4] ;  /* 0x0000000004067984 */ /* 0x000e640000000800 */
[----:B-1----:R-:W-:-:S05]  /*0320*/  IADD3 R6, PT, PT, R5, R6, RZ ;  /* 0x0000000605067210 */ /* 0x002fca0007ffe0ff */
[----:B0-----:R-:W-:Y:S01]  /*0330*/  IMAD.IADD R9, R6, 0x1, -R7 ;  /* 0x0000000106097824 */ /* 0x001fe200078e0a07 */
[----:B------:R1:W-:Y:S04]  /*0340*/  STS [R4+0x10], R6 ;  /* 0x0000100604007388 */ /* 0x0003e80000000800 */
[----:B------:R1:W-:Y:S02]  /*0350*/  STS [R4], R9 ;  /* 0x0000000904007388 */ /* 0x0003e40000000800 */
.L_x_1:
[----:B------:R-:W-:Y:S05]  /*0360*/  BSYNC.RECONVERGENT B0 ;  /* 0x0000000000007941 */ /* 0x000fea0003800200 */
.L_x_0:
[----:B------:R-:W-:Y:S08]  /*0370*/  BAR.SYNC.DEFER_BLOCKING 0x0 ;  /* 0x0000000000007b1d */ /* 0x000ff00000010000 */
[----:B-1----:R-:W1:Y:S08]  /*0380*/  LDC.64 R4, c[0x0][0x388] ;  /* 0x0000e200ff047b82 */ /* 0x002e700000000a00 */
[----:B------:R-:W2:Y:S01]  /*0390*/  LDC.64 R6, c[0x0][0x390] ;  /* 0x0000e400ff067b82 */ /* 0x000ea20000000a00 */
[----:B------:R-:W3:Y:S01]  /*03a0*/  LDS R11, [R11] ;  /* 0x000000000b0b7984 */ /* 0x000ee20000000800 */
[----:B-1----:R-:W-:-:S04]  /*03b0*/  IMAD.WIDE.U32 R4, R0, 0x4, R4 ;  /* 0x0000000400047825 */ /* 0x002fc800078e0004 */
[----:B--2---:R-:W-:Y:S01]  /*03c0*/  IMAD.WIDE.U32 R6, R0, 0x4, R6 ;  /* 0x0000000400067825 */ /* 0x004fe200078e0006 */
[----:B---3--:R-:W-:-:S04]  /*03d0*/  IADD3 R3, PT, PT, R8, R11, RZ ;  /* 0x0000000b08037210 */ /* 0x008fc80007ffe0ff */
[----:B0-----:R-:W-:Y:S01]  /*03e0*/  IADD3 R9, PT, PT, -R2, R3, RZ ;  /* 0x0000000302097210 */ /* 0x001fe20007ffe1ff */
[----:B------:R-:W-:Y:S04]  /*03f0*/  STG.E desc[UR4][R4.64], R3 ;  /* 0x0000000304007986 */ /* 0x000fe8000c101904 */
[----:B------:R-:W-:Y:S01]  /*0400*/  STG.E desc[UR4][R6.64], R9 ;  /* 0x0000000906007986 */ /* 0x000fe2000c101904 */
[----:B------:R-:W-:Y:S05]  /*0410*/  EXIT ;  /* 0x000000000000794d */ /* 0x000fea0003800000 */
.L_x_2:
[----:B------:R-:W-:-:S00]  /*0420*/  BRA `(.L_x_2) ;  /* 0xfffffffc00fc7947 */ /* 0x000fc0000383ffff */
[----:B------:R-:W-:-:S00]  /*0430*/  NOP ;  /* 0x0000000000007918 */ /* 0x000fc00000000000 */
        /* <DEDUP_REMOVED lines=12> */
.L_x_3:


//--------------------- .nv.shared.Multiscan      --------------------------
	.section	.nv.shared.Multiscan,"aw",@nobits
	.sectionflags	@""
	.align	4
.nv.shared.Multiscan:
	.zero		2640


//--------------------- .nv.shared.reserved.0     --------------------------
	.section	.nv.shared.reserved.0,"aw",@nobits
	.weak		__nv_reservedSMEM_offset_0_alias
	.size		__nv_reservedSMEM_offset_0_alias, 0, 64
	.other		__nv_reservedSMEM_offset_0_alias,@"STO_CUDA_RESERVED_SHARED STV_DEFAULT"
__nv_reservedSMEM_offset_0_alias:
	.zero		0
	.zero		64


//--------------------- .nv.constant0.Multiscan   --------------------------
	.section	.nv.constant0.Multiscan,"a",@progbits
	.sectionflags	@""
	.align	4
.nv.constant0.Multiscan:
	.zero		920


//--------------------- SYMBOLS --------------------------

	.type		.nv.reservedSmem.offset0,@object
	.size		.nv.reservedSmem.offset0,0x4
	.type		.nv.reservedSmem.cap,@object
	.size		.nv.reservedSmem.cap,0x4
